//
// Generated by NVIDIA NVVM Compiler
//
// Compiler Build ID: CL-36424714
// Cuda compilation tools, release 13.0, V13.0.88
// Based on NVVM 20.0.0
//

.version 9.0
.target sm_100
.address_size 64

	// .globl	_Z16partialSumKernelPiS_i
.extern .shared .align 16 .b8 sharedMemory[];

.visible .entry _Z16partialSumKernelPiS_i(
	.param .u64 .ptr .align 1 _Z16partialSumKernelPiS_i_param_0,
	.param .u64 .ptr .align 1 _Z16partialSumKernelPiS_i_param_1,
	.param .u32 _Z16partialSumKernelPiS_i_param_2
)
{
	.reg .pred 	%p<5>;
	.reg .b32 	%r<30>;
	.reg .b64 	%rd<11>;

	ld.param.u64 	%rd1, [_Z16partialSumKernelPiS_i_param_0];
	ld.param.u64 	%rd2, [_Z16partialSumKernelPiS_i_param_1];
	ld.param.u32 	%r9, [_Z16partialSumKernelPiS_i_param_2];
	mov.u32 	%r1, %tid.x;
	mov.u32 	%r10, %ctaid.x;
	mov.u32 	%r2, %ntid.x;
	mul.lo.s32 	%r11, %r2, %r10;
	shl.b32 	%r12, %r11, 1;
	add.s32 	%r3, %r12, %r1;
	setp.ge.s32 	%p1, %r3, %r9;
	@%p1 bra 	$L__BB0_7;
	cvta.to.global.u64 	%rd3, %rd1;
	mul.wide.s32 	%rd4, %r3, 4;
	add.s64 	%rd5, %rd3, %rd4;
	ld.global.u32 	%r13, [%rd5];
	add.s32 	%r14, %r3, %r2;
	mul.wide.u32 	%rd6, %r14, 4;
	add.s64 	%rd7, %rd3, %rd6;
	ld.global.u32 	%r15, [%rd7];
	add.s32 	%r16, %r15, %r13;
	shl.b32 	%r17, %r1, 2;
	mov.u32 	%r18, sharedMemory;
	add.s32 	%r4, %r18, %r17;
	st.shared.u32 	[%r4], %r16;
	bar.sync 	0;
	setp.lt.u32 	%p2, %r2, 2;
	@%p2 bra 	$L__BB0_6;
	mov.b32 	%r28, 1;
$L__BB0_3:
	setp.lt.u32 	%p3, %r1, %r28;
	mov.b32 	%r29, 0;
	@%p3 bra 	$L__BB0_5;
	sub.s32 	%r21, %r1, %r28;
	shl.b32 	%r22, %r21, 2;
	add.s32 	%r24, %r18, %r22;
	ld.shared.u32 	%r29, [%r24];
$L__BB0_5:
	bar.sync 	0;
	ld.shared.u32 	%r25, [%r4];
	add.s32 	%r26, %r25, %r29;
	st.shared.u32 	[%r4], %r26;
	bar.sync 	0;
	shl.b32 	%r28, %r28, 1;
	setp.lt.u32 	%p4, %r28, %r2;
	@%p4 bra 	$L__BB0_3;
$L__BB0_6:
	ld.shared.u32 	%r27, [%r4];
	cvta.to.global.u64 	%rd8, %rd2;
	add.s64 	%rd10, %rd8, %rd4;
	st.global.u32 	[%rd10], %r27;
$L__BB0_7:
	ret;

}


// ===== COMPILED SASS (sm_100) =====

	.target	sm_100

	.elftype	@"ET_EXEC"


//--------------------- .note.nv.tkinfo           --------------------------
	.section	.note.nv.tkinfo,"",@"SHT_NOTE"
	.sectionflags	@"SHF_NOTE_NV_TKINFO"
	.tkinfo
        /*0018*/ 	.word	0x00000002
        /*0030*/ 	.string	""
        /*0030*/ 	.string	"ptxas"
        /*0030*/ 	.string	"Cuda compilation tools, release 13.0, V13.0.88"
        /*0030*/ 	.string	"Build cuda_13.0.r13.0/compiler.36424714_0"
        /*0030*/ 	.string	"-arch sm_100 -m 64 "



//--------------------- .note.nv.cuinfo           --------------------------
	.section	.note.nv.cuinfo,"",@"SHT_NOTE"
	.sectionflags	@"SHF_NOTE_NV_CUINFO"
        /*0018*/ 	.short	0x0002
        /*001a*/ 	.short	0x0064
        /*001c*/ 	.short	0x0082
	.zero		2


//--------------------- .nv.info                  --------------------------
	.section	.nv.info,"",@"SHT_CUDA_INFO"
	.align	4


	//----- nvinfo : EIATTR_REGCOUNT
	.align		4
        /*0000*/ 	.byte	0x04, 0x2f
        /*0002*/ 	.short	(.L_1 - .L_0)
	.align		4
.L_0:
        /*0004*/ 	.word	index@(_Z16partialSumKernelPiS_i)
        /*0008*/ 	.word	0x0000000e


	//----- nvinfo : EIATTR_FRAME_SIZE
	.align		4
.L_1:
        /*000c*/ 	.byte	0x04, 0x11
        /*000e*/ 	.short	(.L_3 - .L_2)
	.align		4
.L_2:
        /*0010*/ 	.word	index@(_Z16partialSumKernelPiS_i)
        /*0014*/ 	.word	0x00000000


	//----- nvinfo : EIATTR_MIN_STACK_SIZE
	.align		4
.L_3:
        /*0018*/ 	.byte	0x04, 0x12
        /*001a*/ 	.short	(.L_5 - .L_4)
	.align		4
.L_4:
        /*001c*/ 	.word	index@(_Z16partialSumKernelPiS_i)
        /*0020*/ 	.word	0x00000000
.L_5:


//--------------------- .nv.compat                --------------------------
	.section	.nv.compat,"",@"SHT_CUDA_COMPAT_INFO"
	.align	4
        /*0000*/ 	.byte	0x02, 0x09, 0x00, 0x00, 0x02, 0x02, 0x01, 0x00, 0x02, 0x05, 0x05, 0x00, 0x03, 0x07, 0x01, 0x01
        /*0010*/ 	.byte	0x02, 0x03, 0x00, 0x00, 0x02, 0x06, 0x01, 0x00, 0x04, 0x0b, 0x08, 0x00, 0x09, 0x00, 0x00, 0x00
        /*0020*/ 	.byte	0x00, 0x00, 0x00, 0x00


//--------------------- .nv.info._Z16partialSumKernelPiS_i --------------------------
	.section	.nv.info._Z16partialSumKernelPiS_i,"",@"SHT_CUDA_INFO"
	.sectionflags	@""
	.align	4


	//----- nvinfo : EIATTR_CUDA_API_VERSION
	.align		4
        /*0000*/ 	.byte	0x04, 0x37
        /*0002*/ 	.short	(.L_7 - .L_6)
.L_6:
        /*0004*/ 	.word	0x00000082


	//----- nvinfo : EIATTR_KPARAM_INFO
	.align		4
.L_7:
        /*0008*/ 	.byte	0x04, 0x17
        /*000a*/ 	.short	(.L_9 - .L_8)
.L_8:
        /*000c*/ 	.word	0x00000000
        /*0010*/ 	.short	0x0002
        /*0012*/ 	.short	0x0010
        /*0014*/ 	.byte	0x00, 0xf0, 0x11, 0x00


	//----- nvinfo : EIATTR_KPARAM_INFO
	.align		4
.L_9:
        /*0018*/ 	.byte	0x04, 0x17
        /*001a*/ 	.short	(.L_11 - .L_10)
.L_10:
        /*001c*/ 	.word	0x00000000
        /*0020*/ 	.short	0x0001
        /*0022*/ 	.short	0x0008
        /*0024*/ 	.byte	0x00, 0xf5, 0x21, 0x00


	//----- nvinfo : EIATTR_KPARAM_INFO
	.align		4
.L_11:
        /*0028*/ 	.byte	0x04, 0x17
        /*002a*/ 	.short	(.L_13 - .L_12)
.L_12:
        /*002c*/ 	.word	0x00000000
        /*0030*/ 	.short	0x0000
        /*0032*/ 	.short	0x0000
        /*0034*/ 	.byte	0x00, 0xf5, 0x21, 0x00


	//----- nvinfo : EIATTR_SPARSE_MMA_MASK
	.align		4
.L_13:
        /*0038*/ 	.byte	0x03, 0x50
        /*003a*/ 	.short	0x0000


	//----- nvinfo : EIATTR_MAXREG_COUNT
	.align		4
        /*003c*/ 	.byte	0x03, 0x1b
        /*003e*/ 	.short	0x00ff


	//----- nvinfo : EIATTR_NUM_BARRIERS
	.align		4
        /*0040*/ 	.byte	0x02, 0x4c
        /*0042*/ 	.byte	0x01
	.zero		1


	//----- nvinfo : EIATTR_MERCURY_ISA_VERSION
	.align		4
        /*0044*/ 	.byte	0x03, 0x5f
        /*0046*/ 	.short	0x0101


	//----- nvinfo : EIATTR_VRC_CTA_INIT_COUNT
	.align		4
        /*0048*/ 	.byte	0x02, 0x4a
	.zero		1
	.zero		1


	//----- nvinfo : EIATTR_EXIT_INSTR_OFFSETS
	.align		4
        /*004c*/ 	.byte	0x04, 0x1c
        /*004e*/ 	.short	(.L_15 - .L_14)


	//   ....[0]....
.L_14:
        /*0050*/ 	.word	0x00000080


	//   ....[1]....
        /*0054*/ 	.word	0x000002b0


	//----- nvinfo : EIATTR_CBANK_PARAM_SIZE
	.align		4
.L_15:
        /*0058*/ 	.byte	0x03, 0x19
        /*005a*/ 	.short	0x0014


	//----- nvinfo : EIATTR_PARAM_CBANK
	.align		4
        /*005c*/ 	.byte	0x04, 0x0a
        /*005e*/ 	.short	(.L_17 - .L_16)
	.align		4
.L_16:
        /*0060*/ 	.word	index@(.nv.constant0._Z16partialSumKernelPiS_i)
        /*0064*/ 	.short	0x0380
        /*0066*/ 	.short	0x0014


	//----- nvinfo : EIATTR_SW_WAR
	.align		4
.L_17:
        /*0068*/ 	.byte	0x04, 0x36
        /*006a*/ 	.short	(.L_19 - .L_18)
.L_18:
        /*006c*/ 	.word	0x00000008
.L_19:


//--------------------- .nv.callgraph             --------------------------
	.section	.nv.callgraph,"",@"SHT_CUDA_CALLGRAPH"
	.align	4
	.sectionentsize	8
	.align		4
        /*0000*/ 	.word	0x00000000
	.align		4
        /*0004*/ 	.word	0xffffffff
	.align		4
        /*0008*/ 	.word	0x00000000
	.align		4
        /*000c*/ 	.word	0xfffffffe
	.align		4
        /*0010*/ 	.word	0x00000000
	.align		4
        /*0014*/ 	.word	0xfffffffd
	.align		4
        /*0018*/ 	.word	0x00000000
	.align		4
        /*001c*/ 	.word	0xfffffffc


//--------------------- .text._Z16partialSumKernelPiS_i --------------------------
	.section	.text._Z16partialSumKernelPiS_i,"ax",@progbits
	.align	128
        .global         _Z16partialSumKernelPiS_i
        .type           _Z16partialSumKernelPiS_i,@function
        .size           _Z16partialSumKernelPiS_i,(.L_x_3 - _Z16partialSumKernelPiS_i)
        .other          _Z16partialSumKernelPiS_i,@"STO_CUDA_ENTRY STV_DEFAULT"
_Z16partialSumKernelPiS_i:
.text._Z16partialSumKernelPiS_i:
[----:B------:R-:W-:Y:S01]  /*0000*/  LDC R1, c[0x0][0x37c] ;  /* 0x0000df00ff017b82 */ /* 0x000fe20000000800 */
[----:B------:R-:W0:Y:S07]  /*0010*/  S2R R11, SR_TID.X ;  /* 0x00000000000b7919 */ /* 0x000e2e0000002100 */
[----:B------:R-:W1:Y:S01]  /*0020*/  S2UR UR4, SR_CTAID.X ;  /* 0x00000000000479c3 */ /* 0x000e620000002500 */
[----:B------:R-:W2:Y:S07]  /*0030*/  LDCU UR5, c[0x0][0x390] ;  /* 0x00007200ff0577ac */ /* 0x000eae0008000800 */
[----:B------:R-:W1:Y:S02]  /*0040*/  LDC R6, c[0x0][0x360] ;  /* 0x0000d800ff067b82 */ /* 0x000e640000000800 */
[----:B-1----:R-:W-:-:S04]  /*0050*/  IMAD R0, R6, UR4, RZ ;  /* 0x0000000406007c24 */ /* 0x002fc8000f8e02ff */
[----:B0-----:R-:W-:-:S05]  /*0060*/  IMAD R7, R0, 0x2, R11 ;  /* 0x0000000200077824 */ /* 0x001fca00078e020b */
[----:B--2---:R-:W-:-:S13]  /*0070*/  ISETP.GE.AND P0, PT, R7, UR5, PT ;  /* 0x0000000507007c0c */ /* 0x004fda000bf06270 */
[----:B------:R-:W-:Y:S05]  /*0080*/  @P0 EXIT ;  /* 0x000000000000094d */ /* 0x000fea0003800000 */
[----:B------:R-:W0:Y:S01]  /*0090*/  LDC.64 R4, c[0x0][0x380] ;  /* 0x0000e000ff047b82 */ /* 0x000e220000000a00 */
[----:B------:R-:W1:Y:S01]  /*00a0*/  LDCU.64 UR6, c[0x0][0x358] ;  /* 0x00006b00ff0677ac */ /* 0x000e620008000a00 */
[C---:B------:R-:W-:Y:S02]  /*00b0*/  IMAD.IADD R9, R7.reuse, 0x1, R6 ;  /* 0x0000000107097824 */ /* 0x040fe400078e0206 */
[----:B0-----:R-:W-:-:S04]  /*00c0*/  IMAD.WIDE R2, R7, 0x4, R4 ;  /* 0x0000000407027825 */ /* 0x001fc800078e0204 */
[----:B------:R-:W-:Y:S02]  /*00d0*/  IMAD.WIDE.U32 R4, R9, 0x4, R4 ;  /* 0x0000000409047825 */ /* 0x000fe400078e0004 */
[----:B-1----:R-:W2:Y:S04]  /*00e0*/  LDG.E R2, desc[UR6][R2.64] ;  /* 0x0000000602027981 */ /* 0x002ea8000c1e1900 */
[----:B------:R-:W2:Y:S01]  /*00f0*/  LDG.E R5, desc[UR6][R4.64] ;  /* 0x0000000604057981 */ /* 0x000ea2000c1e1900 */
[----:B------:R-:W0:Y:S01]  /*0100*/  S2UR UR5, SR_CgaCtaId ;  /* 0x00000000000579c3 */ /* 0x000e220000008800 */
[----:B------:R-:W-:Y:S01]  /*0110*/  UMOV UR4, 0x400 ;  /* 0x0000040000047882 */ /* 0x000fe20000000000 */
[----:B------:R-:W-:Y:S01]  /*0120*/  ISETP.GE.U32.AND P0, PT, R6, 0x2, PT ;  /* 0x000000020600780c */ /* 0x000fe20003f06070 */
[----:B0-----:R-:W-:-:S06]  /*0130*/  ULEA UR4, UR5, UR4, 0x18 ;  /* 0x0000000405047291 */ /* 0x001fcc000f8ec0ff */
[----:B------:R-:W-:Y:S02]  /*0140*/  LEA R9, R11, UR4, 0x2 ;  /* 0x000000040b097c11 */ /* 0x000fe4000f8e10ff */
[----:B--2---:R-:W-:-:S05]  /*0150*/  IADD3 R0, PT, PT, R2, R5, RZ ;  /* 0x0000000502007210 */ /* 0x004fca0007ffe0ff */
[----:B------:R0:W-:Y:S01]  /*0160*/  STS [R9], R0 ;  /* 0x0000000009007388 */ /* 0x0001e20000000800 */
[----:B------:R-:W-:Y:S06]  /*0170*/  BAR.SYNC.DEFER_BLOCKING 0x0 ;  /* 0x0000000000007b1d */ /* 0x000fec0000010000 */
[----:B------:R-:W-:Y:S05]  /*0180*/  @!P0 BRA `(.L_x_0) ;  /* 0x0000000000388947 */ /* 0x000fea0003800000 */
[----:B------:R-:W-:-:S05]  /*0190*/  UMOV UR5, 0x1 ;  /* 0x0000000100057882 */ /* 0x000fca0000000000 */
.L_x_1:
[----:B------:R-:W-:Y:S01]  /*01a0*/  ISETP.GE.U32.AND P0, PT, R11, UR5, PT ;  /* 0x000000050b007c0c */ /* 0x000fe2000bf06070 */
[----:B01----:R-:W-:-:S12]  /*01b0*/  HFMA2 R0, -RZ, RZ, 0, 0 ;  /* 0x00000000ff007431 */ /* 0x003fd800000001ff */
[----:B------:R-:W-:Y:S01]  /*01c0*/  @P0 VIADD R2, R11, -UR5 ;  /* 0x800000050b020c36 */ /* 0x000fe20008000000 */
[----:B------:R-:W-:-:S04]  /*01d0*/  USHF.L.U32 UR5, UR5, 0x1, URZ ;  /* 0x0000000105057899 */ /* 0x000fc800080006ff */
[----:B------:R-:W-:-:S05]  /*01e0*/  @P0 LEA R2, R2, UR4, 0x2 ;  /* 0x0000000402020c11 */ /* 0x000fca000f8e10ff */
[----:B------:R-:W-:Y:S01]  /*01f0*/  @P0 LDS R0, [R2] ;  /* 0x0000000002000984 */ /* 0x000fe20000000800 */
[----:B------:R-:W-:Y:S01]  /*0200*/  BAR.SYNC.DEFER_BLOCKING 0x0 ;  /* 0x0000000000007b1d */ /* 0x000fe20000010000 */
[----:B------:R-:W-:-:S05]  /*0210*/  ISETP.LE.U32.AND P0, PT, R6, UR5, PT ;  /* 0x0000000506007c0c */ /* 0x000fca000bf03070 */
[----:B------:R-:W0:Y:S02]  /*0220*/  LDS R3, [R9] ;  /* 0x0000000009037984 */ /* 0x000e240000000800 */
[----:B0-----:R-:W-:-:S05]  /*0230*/  IMAD.IADD R0, R3, 0x1, R0 ;  /* 0x0000000103007824 */ /* 0x001fca00078e0200 */
[----:B------:R1:W-:Y:S01]  /*0240*/  STS [R9], R0 ;  /* 0x0000000009007388 */ /* 0x0003e20000000800 */
[----:B------:R-:W-:Y:S06]  /*0250*/  BAR.SYNC.DEFER_BLOCKING 0x0 ;  /* 0x0000000000007b1d */ /* 0x000fec0000010000 */
[----:B------:R-:W-:Y:S05]  /*0260*/  @!P0 BRA `(.L_x_1) ;  /* 0xfffffffc00cc8947 */ /* 0x000fea000383ffff */
.L_x_0:
[----:B01----:R-:W0:Y:S01]  /*0270*/  LDS R9, [R9] ;  /* 0x0000000009097984 */ /* 0x003e220000000800 */
[----:B------:R-:W1:Y:S02]  /*0280*/  LDC.64 R2, c[0x0][0x388] ;  /* 0x0000e200ff027b82 */ /* 0x000e640000000a00 */
[----:B-1----:R-:W-:-:S05]  /*0290*/  IMAD.WIDE R2, R7, 0x4, R2 ;  /* 0x0000000407027825 */ /* 0x002fca00078e0202 */
[----:B0-----:R-:W-:Y:S01]  /*02a0*/  STG.E desc[UR6][R2.64], R9 ;  /* 0x0000000902007986 */ /* 0x001fe2000c101906 */
[----:B------:R-:W-:Y:S05]  /*02b0*/  EXIT ;  /* 0x000000000000794d */ /* 0x000fea0003800000 */
.L_x_2:
[----:B------:R-:W-:-:S00]  /*02c0*/  BRA `(.L_x_2) ;  /* 0xfffffffc00fc7947 */ /* 0x000fc0000383ffff */
[----:B------:R-:W-:-:S00]  /*02d0*/  NOP ;  /* 0x0000000000007918 */ /* 0x000fc00000000000 */
        /* <DEDUP_REMOVED lines=10> */
.L_x_3:


//--------------------- .nv.shared._Z16partialSumKernelPiS_i --------------------------
	.section	.nv.shared._Z16partialSumKernelPiS_i,"aw",@nobits
	.sectionflags	@""
	.align	16
	.zero		1024


//--------------------- .nv.shared.reserved.0     --------------------------
	.section	.nv.shared.reserved.0,"aw",@nobits
	.weak		__nv_reservedSMEM_offset_0_alias
	.size		__nv_reservedSMEM_offset_0_alias, 0, 64
	.other		__nv_reservedSMEM_offset_0_alias,@"STO_CUDA_RESERVED_SHARED STV_DEFAULT"
__nv_reservedSMEM_offset_0_alias:
	.zero		0
	.zero		64


//--------------------- .nv.constant0._Z16partialSumKernelPiS_i --------------------------
	.section	.nv.constant0._Z16partialSumKernelPiS_i,"a",@progbits
	.sectionflags	@""
	.align	4
.nv.constant0._Z16partialSumKernelPiS_i:
	.zero		916


//--------------------- SYMBOLS --------------------------

	.type		.nv.reservedSmem.offset0,@object
	.size		.nv.reservedSmem.offset0,0x4
	.type		.nv.reservedSmem.cap,@object
	.size		.nv.reservedSmem.cap,0x4
